	.headerflags	@"EF_CUDA_TEXMODE_UNIFIED EF_CUDA_64BIT_ADDRESS EF_CUDA_ACCELERATORS EF_CUDA_SM90 EF_CUDA_VIRTUAL_SM(EF_CUDA_SM90)"
	.elftype	@"ET_EXEC"


//--------------------- .nv.info                  --------------------------
	.section	.nv.info,"",@"SHT_CUDA_INFO"
	.align	4


	//----- nvinfo : EIATTR_REGCOUNT
	.align		4
        /*0000*/ 	.byte	0x04, 0x2f
        /*0002*/ 	.short	(.L_1 - .L_0)
	.align		4
.L_0:
        /*0004*/ 	.word	index@(triton_poi_fused_avg_pool2d_29)
        /*0008*/ 	.word	0x00000020


	//----- nvinfo : EIATTR_MIN_STACK_SIZE
	.align		4
.L_1:
        /*000c*/ 	.byte	0x04, 0x12
        /*000e*/ 	.short	(.L_3 - .L_2)
	.align		4
.L_2:
        /*0010*/ 	.word	index@(triton_poi_fused_avg_pool2d_29)
        /*0014*/ 	.word	0x00000000


	//----- nvinfo : EIATTR_FRAME_SIZE
	.align		4
.L_3:
        /*0018*/ 	.byte	0x04, 0x11
        /*001a*/ 	.short	(.L_5 - .L_4)
	.align		4
.L_4:
        /*001c*/ 	.word	index@(triton_poi_fused_avg_pool2d_29)
        /*0020*/ 	.word	0x00000000


	//----- nvinfo : EIATTR_MIN_STACK_SIZE
	.align		4
.L_5:
        /*0024*/ 	.byte	0x04, 0x12
        /*0026*/ 	.short	(.L_7 - .L_6)
	.align		4
.L_6:
        /*0028*/ 	.word	index@(triton_poi_fused_avg_pool2d_29)
        /*002c*/ 	.word	0x00000000
.L_7:


//--------------------- .nv.info.triton_poi_fused_avg_pool2d_29 --------------------------
	.section	.nv.info.triton_poi_fused_avg_pool2d_29,"",@"SHT_CUDA_INFO"
	.sectionflags	@""
	.align	4


	//----- nvinfo : EIATTR_CUDA_API_VERSION
	.align		4
        /*0000*/ 	.byte	0x04, 0x37
        /*0002*/ 	.short	(.L_9 - .L_8)
.L_8:
        /*0004*/ 	.word	0x0000007c


	//----- nvinfo : EIATTR_KPARAM_INFO
	.align		4
.L_9:
        /*0008*/ 	.byte	0x04, 0x17
        /*000a*/ 	.short	(.L_11 - .L_10)
.L_10:
        /*000c*/ 	.word	0x00000000
        /*0010*/ 	.short	0x0002
        /*0012*/ 	.short	0x0010
        /*0014*/ 	.byte	0x00, 0xf0, 0x11, 0x00


	//----- nvinfo : EIATTR_KPARAM_INFO
	.align		4
.L_11:
        /*0018*/ 	.byte	0x04, 0x17
        /*001a*/ 	.short	(.L_13 - .L_12)
.L_12:
        /*001c*/ 	.word	0x00000000
        /*0020*/ 	.short	0x0001
        /*0022*/ 	.short	0x0008
        /*0024*/ 	.byte	0x00, 0xf4, 0x21, 0x00


	//----- nvinfo : EIATTR_KPARAM_INFO
	.align		4
.L_13:
        /*0028*/ 	.byte	0x04, 0x17
        /*002a*/ 	.short	(.L_15 - .L_14)
.L_14:
        /*002c*/ 	.word	0x00000000
        /*0030*/ 	.short	0x0000
        /*0032*/ 	.short	0x0000
        /*0034*/ 	.byte	0x00, 0xf4, 0x21, 0x00


	//----- nvinfo : EIATTR_SPARSE_MMA_MASK
	.align		4
.L_15:
        /*0038*/ 	.byte	0x03, 0x50
        /*003a*/ 	.short	0x0000


	//----- nvinfo : EIATTR_MAXREG_COUNT
	.align		4
        /*003c*/ 	.byte	0x03, 0x1b
        /*003e*/ 	.short	0x00ff


	//----- nvinfo : EIATTR_EXIT_INSTR_OFFSETS
	.align		4
        /*0040*/ 	.byte	0x04, 0x1c
        /*0042*/ 	.short	(.L_17 - .L_16)


	//   ....[0]....
.L_16:
        /*0044*/ 	.word	0x000009a0


	//   ....[1]....
        /*0048*/ 	.word	0x000009c0


	//----- nvinfo : EIATTR_REQNTID
	.align		4
.L_17:
        /*004c*/ 	.byte	0x04, 0x10
        /*004e*/ 	.short	(.L_19 - .L_18)
.L_18:
        /*0050*/ 	.word	0x00000100
        /*0054*/ 	.word	0x00000001
        /*0058*/ 	.word	0x00000001


	//----- nvinfo : EIATTR_CBANK_PARAM_SIZE
	.align		4
.L_19:
        /*005c*/ 	.byte	0x03, 0x19
        /*005e*/ 	.short	0x0014


	//----- nvinfo : EIATTR_PARAM_CBANK
	.align		4
        /*0060*/ 	.byte	0x04, 0x0a
        /*0062*/ 	.short	(.L_21 - .L_20)
	.align		4
.L_20:
        /*0064*/ 	.word	index@(.nv.constant0.triton_poi_fused_avg_pool2d_29)
        /*0068*/ 	.short	0x0210
        /*006a*/ 	.short	0x0014


	//----- nvinfo : EIATTR_SW_WAR
	.align		4
.L_21:
        /*006c*/ 	.byte	0x04, 0x36
        /*006e*/ 	.short	(.L_23 - .L_22)
.L_22:
        /*0070*/ 	.word	0x00000008
.L_23:


//--------------------- .nv.callgraph             --------------------------
	.section	.nv.callgraph,"",@"SHT_CUDA_CALLGRAPH"
	.align	4
	.sectionentsize	8
	.align		4
        /*0000*/ 	.word	0x00000000
	.align		4
        /*0004*/ 	.word	0xffffffff
	.align		4
        /*0008*/ 	.word	0x00000000
	.align		4
        /*000c*/ 	.word	0xfffffffe
	.align		4
        /*0010*/ 	.word	0x00000000
	.align		4
        /*0014*/ 	.word	0xfffffffd
	.align		4
        /*0018*/ 	.word	0x00000000
	.align		4
        /*001c*/ 	.word	0xfffffffc


//--------------------- .text.triton_poi_fused_avg_pool2d_29 --------------------------
	.section	.text.triton_poi_fused_avg_pool2d_29,"ax",@progbits
	.align	128
        .global         triton_poi_fused_avg_pool2d_29
        .type           triton_poi_fused_avg_pool2d_29,@function
        .size           triton_poi_fused_avg_pool2d_29,(.L_x_1 - triton_poi_fused_avg_pool2d_29)
        .other          triton_poi_fused_avg_pool2d_29,@"STO_CUDA_ENTRY STV_DEFAULT"
triton_poi_fused_avg_pool2d_29:
.text.triton_poi_fused_avg_pool2d_29:
[----:B------:R-:W0:Y:S02]  /*0000*/  LDC R1, c[0x0][0x28] ;  /* 0x00000a00ff017b82 */ /* 0x000e240000000800 */
[----:B------:R-:W1:Y:S01]  /*0010*/  S2R R0, SR_TID.X ;  /* 0x0000000000007919 */ /* 0x000e620000002100 */
[----:B------:R-:W-:Y:S01]  /*0020*/  IMAD.MOV.U32 R8, RZ, RZ, RZ ;  /* 0x000000ffff087224 */ /* 0x000fe200078e00ff */
[----:B------:R-:W2:Y:S01]  /*0030*/  LDC.64 R20, c[0x0][0x210] ;  /* 0x00008400ff147b82 */ /* 0x000ea20000000a00 */
[----:B------:R-:W-:Y:S01]  /*0040*/  ULDC.64 UR4, c[0x0][0x208] ;  /* 0x0000820000047ab9 */ /* 0x000fe20000000a00 */
[----:B------:R-:W3:Y:S01]  /*0050*/  S2R R9, SR_CTAID.X ;  /* 0x0000000000097919 */ /* 0x000ee20000002500 */
[----:B-1----:R-:W-:-:S05]  /*0060*/  IMAD.SHL.U32 R0, R0, 0x2, RZ ;  /* 0x0000000200007824 */ /* 0x002fca00078e00ff */
[----:B------:R-:W-:-:S05]  /*0070*/  LOP3.LUT R0, R0, 0x1fe, RZ, 0xc0, !PT ;  /* 0x000001fe00007812 */ /* 0x000fca00078ec0ff */
[----:B---3--:R-:W-:-:S04]  /*0080*/  IMAD R9, R9, 0x200, R0 ;  /* 0x0000020009097824 */ /* 0x008fc800078e0200 */
[----:B------:R-:W-:-:S04]  /*0090*/  IMAD.HI R2, R9, 0x2aaaaaab, RZ ;  /* 0x2aaaaaab09027827 */ /* 0x000fc800078e02ff */
[----:B------:R-:W-:Y:S01]  /*00a0*/  IMAD.HI R0, R9, -0x2df2df2d, R8 ;  /* 0xd20d20d309007827 */ /* 0x000fe200078e0208 */
[----:B------:R-:W-:-:S04]  /*00b0*/  SHF.R.U32.HI R3, RZ, 0x1f, R2 ;  /* 0x0000001fff037819 */ /* 0x000fc80000011602 */
[----:B------:R-:W-:Y:S02]  /*00c0*/  LEA.HI.SX32 R2, R2, R3, 0x1b ;  /* 0x0000000302027211 */ /* 0x000fe400078fdaff */
[----:B------:R-:W-:-:S03]  /*00d0*/  SHF.R.U32.HI R3, RZ, 0x1f, R0 ;  /* 0x0000001fff037819 */ /* 0x000fc60000011600 */
[----:B------:R-:W-:Y:S01]  /*00e0*/  IMAD.HI R4, R2, 0x4ec4ec4f, RZ ;  /* 0x4ec4ec4f02047827 */ /* 0x000fe200078e02ff */
[----:B------:R-:W-:-:S04]  /*00f0*/  LEA.HI.SX32 R3, R0, R3, 0x15 ;  /* 0x0000000300037211 */ /* 0x000fc800078faaff */
[----:B------:R-:W-:Y:S01]  /*0100*/  SHF.R.U32.HI R5, RZ, 0x1f, R4 ;  /* 0x0000001fff057819 */ /* 0x000fe20000011604 */
[----:B------:R-:W-:-:S03]  /*0110*/  IMAD.HI R0, R3, 0x4ec4ec4f, RZ ;  /* 0x4ec4ec4f03007827 */ /* 0x000fc600078e02ff */
[----:B------:R-:W-:Y:S02]  /*0120*/  LEA.HI.SX32 R7, R4, R5, 0x1e ;  /* 0x0000000504077211 */ /* 0x000fe400078ff2ff */
[----:B------:R-:W-:-:S03]  /*0130*/  SHF.R.U32.HI R5, RZ, 0x1f, R0 ;  /* 0x0000001fff057819 */ /* 0x000fc60000011600 */
[----:B------:R-:W-:Y:S01]  /*0140*/  IMAD R16, R7, -0xd, R2 ;  /* 0xfffffff307107824 */ /* 0x000fe200078e0202 */
[----:B------:R-:W-:Y:S01]  /*0150*/  LEA.HI.SX32 R0, R0, R5, 0x1e ;  /* 0x0000000500007211 */ /* 0x000fe200078ff2ff */
[----:B------:R-:W-:-:S03]  /*0160*/  VIADD R7, R9, 0xfffff580 ;  /* 0xfffff58009077836 */ /* 0x000fc60000000000 */
[----:B------:R-:W-:Y:S01]  /*0170*/  ISETP.GT.AND P0, PT, R16, RZ, PT ;  /* 0x000000ff1000720c */ /* 0x000fe20003f04270 */
[----:B------:R-:W-:Y:S01]  /*0180*/  IMAD R17, R0, -0xd, R3 ;  /* 0xfffffff300117824 */ /* 0x000fe200078e0203 */
[----:B------:R-:W-:Y:S02]  /*0190*/  ISETP.GT.AND P1, PT, R16, -0x1, PT ;  /* 0xffffffff1000780c */ /* 0x000fe40003f24270 */
[----:B------:R-:W-:Y:S01]  /*01a0*/  CS2R R2, SRZ ;  /* 0x0000000000027805 */ /* 0x000fe2000001ff00 */
[----:B--2---:R-:W-:Y:S01]  /*01b0*/  IMAD.WIDE R6, R7, 0x4, R20 ;  /* 0x0000000407067825 */ /* 0x004fe200078e0214 */
[----:B------:R-:W-:-:S04]  /*01c0*/  ISETP.GT.AND P4, PT, R17, RZ, P0 ;  /* 0x000000ff1100720c */ /* 0x000fc80000784270 */
[----:B------:R-:W-:Y:S01]  /*01d0*/  ISETP.LT.AND P4, PT, R9, 0x1fb00, P4 ;  /* 0x0001fb000900780c */ /* 0x000fe20002781270 */
[----:B------:R-:W-:Y:S01]  /*01e0*/  VIADD R0, R16, 0x1 ;  /* 0x0000000110007836 */ /* 0x000fe20000000000 */
[----:B------:R-:W-:-:S04]  /*01f0*/  ISETP.GT.AND P2, PT, R17, RZ, P1 ;  /* 0x000000ff1100720c */ /* 0x000fc80000f44270 */
[C---:B------:R-:W-:Y:S02]  /*0200*/  ISETP.LT.AND P2, PT, R9.reuse, 0x1fb00, P2 ;  /* 0x0001fb000900780c */ /* 0x040fe40001741270 */
[----:B------:R-:W-:Y:S01]  /*0210*/  ISETP.GE.U32.AND P1, PT, R0, 0xd, PT ;  /* 0x0000000d0000780c */ /* 0x000fe20003f26070 */
[----:B------:R-:W-:-:S04]  /*0220*/  VIADD R11, R9, 0xfffff640 ;  /* 0xfffff640090b7836 */ /* 0x000fc80000000000 */
[----:B------:R1:W2:Y:S01]  /*0230*/  @P4 LDG.E.64 R2, desc[UR4][R6.64] ;  /* 0x0000000406024981 */ /* 0x0002a2000c1e1b00 */
[----:B------:R-:W-:Y:S02]  /*0240*/  ISETP.GT.AND P3, PT, R17, RZ, !P1 ;  /* 0x000000ff1100720c */ /* 0x000fe40004f64270 */
[----:B------:R-:W-:Y:S01]  /*0250*/  CS2R R4, SRZ ;  /* 0x0000000000047805 */ /* 0x000fe2000001ff00 */
[----:B------:R-:W-:Y:S01]  /*0260*/  IMAD.WIDE R10, R11, 0x4, R20 ;  /* 0x000000040b0a7825 */ /* 0x000fe200078e0214 */
[----:B------:R-:W-:-:S04]  /*0270*/  ISETP.LT.AND P3, PT, R9, 0x1fb00, P3 ;  /* 0x0001fb000900780c */ /* 0x000fc80001f61270 */
[----:B------:R3:W4:Y:S01]  /*0280*/  @P2 LDG.E.64 R4, desc[UR4][R10.64] ;  /* 0x000000040a042981 */ /* 0x000722000c1e1b00 */
[----:B-1----:R-:W-:Y:S01]  /*0290*/  VIADD R7, R9, 0xfffff700 ;  /* 0xfffff70009077836 */ /* 0x002fe20000000000 */
[----:B------:R-:W-:-:S03]  /*02a0*/  CS2R R12, SRZ ;  /* 0x00000000000c7805 */ /* 0x000fc6000001ff00 */
[----:B------:R-:W-:-:S05]  /*02b0*/  IMAD.WIDE R6, R7, 0x4, R20 ;  /* 0x0000000407067825 */ /* 0x000fca00078e0214 */
[----:B------:R1:W5:Y:S01]  /*02c0*/  @P3 LDG.E.64 R12, desc[UR4][R6.64] ;  /* 0x00000004060c3981 */ /* 0x000362000c1e1b00 */
[C---:B------:R-:W-:Y:S01]  /*02d0*/  VIADD R0, R16.reuse, 0x2 ;  /* 0x0000000210007836 */ /* 0x040fe20000000000 */
[----:B------:R-:W-:-:S04]  /*02e0*/  ISETP.GE.AND P6, PT, R16, 0xb, PT ;  /* 0x0000000b1000780c */ /* 0x000fc80003fc6270 */
[----:B------:R-:W-:Y:S02]  /*02f0*/  SEL R0, R0, RZ, !P6 ;  /* 0x000000ff00007207 */ /* 0x000fe40007000000 */
[C---:B------:R-:W-:Y:S02]  /*0300*/  ISETP.GT.AND P6, PT, R17.reuse, 0xa, PT ;  /* 0x0000000a1100780c */ /* 0x040fe40003fc4270 */
[----:B------:R-:W-:Y:S02]  /*0310*/  ISETP.GT.AND P0, PT, R17, -0x1, P0 ;  /* 0xffffffff1100780c */ /* 0x000fe40000704270 */
[----:B------:R-:W-:Y:S02]  /*0320*/  ISETP.GT.AND P5, PT, R16, 0xa, PT ;  /* 0x0000000a1000780c */ /* 0x000fe40003fa4270 */
[C---:B------:R-:W-:Y:S01]  /*0330*/  ISETP.LT.AND P0, PT, R9.reuse, 0x1fb00, P0 ;  /* 0x0001fb000900780c */ /* 0x040fe20000701270 */
[----:B------:R-:W-:Y:S01]  /*0340*/  VIADD R15, R9, 0xffffff40 ;  /* 0xffffff40090f7836 */ /* 0x000fe20000000000 */
[----:B---3--:R-:W-:-:S02]  /*0350*/  CS2R R10, SRZ ;  /* 0x00000000000a7805 */ /* 0x008fc4000001ff00 */
[----:B-1----:R-:W-:Y:S01]  /*0360*/  LOP3.LUT R6, R17, R16, RZ, 0xfc, !PT ;  /* 0x0000001011067212 */ /* 0x002fe200078efcff */
[----:B------:R-:W-:-:S04]  /*0370*/  IMAD.WIDE R14, R15, 0x4, R20 ;  /* 0x000000040f0e7825 */ /* 0x000fc800078e0214 */
[----:B------:R-:W-:Y:S02]  /*0380*/  VIADD R25, R0, 0xd ;  /* 0x0000000d00197836 */ /* 0x000fe40000000000 */
[----:B------:R-:W-:Y:S02]  /*0390*/  VIADD R26, R17, 0x1 ;  /* 0x00000001111a7836 */ /* 0x000fe40000000000 */
[----:B------:R-:W-:Y:S01]  /*03a0*/  @!P5 IMAD.MOV R25, RZ, RZ, R0 ;  /* 0x000000ffff19d224 */ /* 0x000fe200078e0200 */
[----:B------:R1:W3:Y:S01]  /*03b0*/  @P0 LDG.E.64 R10, desc[UR4][R14.64] ;  /* 0x000000040e0a0981 */ /* 0x0002e2000c1e1b00 */
[C---:B------:R-:W-:Y:S02]  /*03c0*/  VIADD R23, R9.reuse, 0xc0 ;  /* 0x000000c009177836 */ /* 0x040fe40000000000 */
[----:B------:R-:W-:-:S04]  /*03d0*/  IMAD.WIDE R18, R9, 0x4, R20 ;  /* 0x0000000409127825 */ /* 0x000fc800078e0214 */
[----:B------:R-:W-:Y:S01]  /*03e0*/  IMAD.WIDE R22, R23, 0x4, R20 ;  /* 0x0000000417167825 */ /* 0x000fe200078e0214 */
[----:B-1----:R-:W-:-:S03]  /*03f0*/  CS2R R14, SRZ ;  /* 0x00000000000e7805 */ /* 0x002fc6000001ff00 */
[C---:B------:R-:W-:Y:S02]  /*0400*/  VIADD R29, R9.reuse, 0x900 ;  /* 0x00000900091d7836 */ /* 0x040fe40000000000 */
[----:B------:R-:W-:Y:S02]  /*0410*/  VIADD R27, R9, 0x9c0 ;  /* 0x000009c0091b7836 */ /* 0x000fe40000000000 */
[----:B------:R-:W-:Y:S01]  /*0420*/  IMAD.WIDE R28, R29, 0x4, R20 ;  /* 0x000000041d1c7825 */ /* 0x000fe200078e0214 */
[----:B--2---:R-:W-:-:S03]  /*0430*/  SEL R8, R3, RZ, P4 ;  /* 0x000000ff03087207 */ /* 0x004fc60002000000 */
[C---:B------:R-:W-:Y:S01]  /*0440*/  VIADD R3, R17.reuse, 0x2 ;  /* 0x0000000211037836 */ /* 0x040fe20000000000 */
[----:B------:R-:W-:Y:S02]  /*0450*/  SEL R2, R2, RZ, P4 ;  /* 0x000000ff02027207 */ /* 0x000fe40002000000 */
[----:B------:R-:W-:-:S04]  /*0460*/  ISETP.GE.AND P4, PT, R17, 0xb, PT ;  /* 0x0000000b1100780c */ /* 0x000fc80003f86270 */
[----:B------:R-:W-:Y:S02]  /*0470*/  SEL R3, R3, RZ, !P4 ;  /* 0x000000ff03037207 */ /* 0x000fe40006000000 */
[----:B----4-:R-:W-:-:S03]  /*0480*/  SEL R7, R4, RZ, P2 ;  /* 0x000000ff04077207 */ /* 0x010fc60001000000 */
[----:B------:R-:W-:Y:S01]  /*0490*/  VIADD R24, R3, 0xd ;  /* 0x0000000d03187836 */ /* 0x000fe20000000000 */
[----:B------:R-:W-:Y:S01]  /*04a0*/  SEL R5, R5, RZ, P2 ;  /* 0x000000ff05057207 */ /* 0x000fe20001000000 */
[----:B------:R-:W-:Y:S01]  /*04b0*/  @!P6 IMAD.MOV R24, RZ, RZ, R3 ;  /* 0x000000ffff18e224 */ /* 0x000fe200078e0203 */
[C---:B------:R-:W-:Y:S01]  /*04c0*/  ISETP.GT.AND P2, PT, R16.reuse, 0x1, PT ;  /* 0x000000011000780c */ /* 0x040fe20003f44270 */
[----:B------:R-:W-:Y:S01]  /*04d0*/  VIADD R3, R16, 0xffffffff ;  /* 0xffffffff10037836 */ /* 0x000fe20000000000 */
[----:B------:R-:W-:-:S04]  /*04e0*/  ISETP.GE.AND P4, PT, R9, 0x1fb00, PT ;  /* 0x0001fb000900780c */ /* 0x000fc80003f86270 */
[----:B------:R-:W-:Y:S02]  /*04f0*/  SEL R3, R3, RZ, P2 ;  /* 0x000000ff03037207 */ /* 0x000fe40001000000 */
[C---:B------:R-:W-:Y:S02]  /*0500*/  ISETP.GT.AND P2, PT, R17.reuse, -0x1, !P1 ;  /* 0xffffffff1100780c */ /* 0x040fe40004f44270 */
[----:B------:R-:W-:Y:S01]  /*0510*/  ISETP.GT.AND P5, PT, R6, -0x1, !P4 ;  /* 0xffffffff0600780c */ /* 0x000fe200067a4270 */
[----:B------:R-:W-:Y:S01]  /*0520*/  VIADD R6, R17, 0xffffffff ;  /* 0xffffffff11067836 */ /* 0x000fe20000000000 */
[----:B-----5:R-:W-:Y:S02]  /*0530*/  SEL R4, R12, RZ, P3 ;  /* 0x000000ff0c047207 */ /* 0x020fe40001800000 */
[----:B------:R-:W-:Y:S02]  /*0540*/  SEL R0, R13, RZ, P3 ;  /* 0x000000ff0d007207 */ /* 0x000fe40001800000 */
[----:B------:R-:W-:-:S02]  /*0550*/  ISETP.LT.AND P2, PT, R9, 0x1fb00, P2 ;  /* 0x0001fb000900780c */ /* 0x000fc40001741270 */
[----:B------:R-:W-:Y:S02]  /*0560*/  ISETP.GT.AND P3, PT, R17, 0x1, PT ;  /* 0x000000011100780c */ /* 0x000fe40003f64270 */
[----:B------:R-:W-:Y:S02]  /*0570*/  ISETP.GE.U32.AND P6, PT, R26, 0xd, PT ;  /* 0x0000000d1a00780c */ /* 0x000fe40003fc6070 */
[----:B------:R-:W-:Y:S02]  /*0580*/  SEL R6, R6, RZ, P3 ;  /* 0x000000ff06067207 */ /* 0x000fe40001800000 */
[----:B------:R-:W-:Y:S02]  /*0590*/  CS2R R12, SRZ ;  /* 0x00000000000c7805 */ /* 0x000fe4000001ff00 */
[C---:B------:R-:W-:Y:S02]  /*05a0*/  ISETP.GT.AND P3, PT, R16.reuse, RZ, !P6 ;  /* 0x000000ff1000720c */ /* 0x040fe40007764270 */
[----:B------:R-:W-:-:S02]  /*05b0*/  ISETP.GT.AND P6, PT, R16, -0x1, !P6 ;  /* 0xffffffff1000780c */ /* 0x000fc400077c4270 */
[C---:B------:R-:W-:Y:S01]  /*05c0*/  ISETP.LT.AND P3, PT, R9.reuse, 0x1fb00, P3 ;  /* 0x0001fb000900780c */ /* 0x040fe20001f61270 */
[----:B------:R1:W2:Y:S01]  /*05d0*/  @P5 LDG.E.64 R12, desc[UR4][R18.64] ;  /* 0x00000004120c5981 */ /* 0x0002a2000c1e1b00 */
[C---:B------:R-:W-:Y:S02]  /*05e0*/  ISETP.LT.AND P6, PT, R9.reuse, 0x1fb00, P6 ;  /* 0x0001fb000900780c */ /* 0x040fe400037c1270 */
[----:B------:R-:W-:Y:S01]  /*05f0*/  ISETP.LT.U32.AND P1, PT, R26, 0xd, !P1 ;  /* 0x0000000d1a00780c */ /* 0x000fe20004f21070 */
[----:B------:R4:W5:Y:S01]  /*0600*/  @P2 LDG.E.64 R14, desc[UR4][R22.64] ;  /* 0x00000004160e2981 */ /* 0x000962000c1e1b00 */
[----:B------:R-:W-:Y:S02]  /*0610*/  CS2R R16, SRZ ;  /* 0x0000000000107805 */ /* 0x000fe4000001ff00 */
[----:B------:R-:W-:Y:S01]  /*0620*/  ISETP.LT.AND P1, PT, R9, 0x1fb00, P1 ;  /* 0x0001fb000900780c */ /* 0x000fe20000f21270 */
[----:B------:R-:W-:Y:S01]  /*0630*/  IMAD.WIDE R26, R27, 0x4, R20 ;  /* 0x000000041b1a7825 */ /* 0x000fe200078e0214 */
[----:B-1----:R-:W-:-:S03]  /*0640*/  CS2R R18, SRZ ;  /* 0x0000000000127805 */ /* 0x002fc6000001ff00 */
[----:B------:R1:W5:Y:S01]  /*0650*/  @P3 LDG.E.64 R16, desc[UR4][R28.64] ;  /* 0x000000041c103981 */ /* 0x000362000c1e1b00 */
[----:B----4-:R-:W-:-:S03]  /*0660*/  VIADD R23, R9, 0xa80 ;  /* 0x00000a8009177836 */ /* 0x010fc60000000000 */
[----:B------:R-:W4:Y:S01]  /*0670*/  @P6 LDG.E.64 R18, desc[UR4][R26.64] ;  /* 0x000000041a126981 */ /* 0x000f22000c1e1b00 */
[----:B------:R-:W-:Y:S01]  /*0680*/  IMAD.WIDE R20, R23, 0x4, R20 ;  /* 0x0000000417147825 */ /* 0x000fe200078e0214 */
[----:B------:R-:W-:-:S06]  /*0690*/  CS2R R22, SRZ ;  /* 0x0000000000167805 */ /* 0x000fcc000001ff00 */
[----:B------:R-:W4:Y:S01]  /*06a0*/  @P1 LDG.E.64 R22, desc[UR4][R20.64] ;  /* 0x0000000414161981 */ /* 0x000f22000c1e1b00 */
[----:B-1----:R-:W-:Y:S02]  /*06b0*/  IMAD R28, R6, R25, RZ ;  /* 0x00000019061c7224 */ /* 0x002fe400078e02ff */
[C---:B------:R-:W-:Y:S02]  /*06c0*/  IMAD R6, R3.reuse, R6, RZ ;  /* 0x0000000603067224 */ /* 0x040fe400078e02ff */
[----:B------:R-:W-:Y:S01]  /*06d0*/  FADD R5, R8, R5 ;  /* 0x0000000508057221 */ /* 0x000fe20000000000 */
[-C--:B------:R-:W-:Y:S02]  /*06e0*/  IMAD R3, R3, R24.reuse, R28 ;  /* 0x0000001803037224 */ /* 0x080fe400078e021c */
[----:B------:R-:W-:Y:S01]  /*06f0*/  IMAD R6, R25, R24, R6 ;  /* 0x0000001819067224 */ /* 0x000fe200078e0206 */
[----:B---3--:R-:W-:Y:S01]  /*0700*/  SEL R11, R11, RZ, P0 ;  /* 0x000000ff0b0b7207 */ /* 0x008fe20000000000 */
[----:B------:R-:W-:-:S02]  /*0710*/  FADD R0, R5, R0 ;  /* 0x0000000005007221 */ /* 0x000fc40000000000 */
[----:B------:R-:W-:Y:S02]  /*0720*/  IMAD.IADD R3, R6, 0x1, -R3 ;  /* 0x0000000106037824 */ /* 0x000fe400078e0a03 */
[----:B------:R-:W-:Y:S01]  /*0730*/  FADD R7, R2, R7 ;  /* 0x0000000702077221 */ /* 0x000fe20000000000 */
[----:B------:R-:W-:Y:S02]  /*0740*/  FADD R2, R0, R11 ;  /* 0x0000000b00027221 */ /* 0x000fe40000000000 */
[----:B------:R-:W-:Y:S02]  /*0750*/  I2FP.F32.S32 R0, R3 ;  /* 0x0000000300007245 */ /* 0x000fe40000201400 */
[----:B------:R-:W-:Y:S02]  /*0760*/  SEL R10, R10, RZ, P0 ;  /* 0x000000ff0a0a7207 */ /* 0x000fe40000000000 */
[----:B------:R-:W-:Y:S01]  /*0770*/  FSETP.GT.AND P0, PT, |R0|, 8.50705917302346158658e+37, PT ;  /* 0x7e8000000000780b */ /* 0x000fe20003f04200 */
[----:B------:R-:W-:-:S04]  /*0780*/  FADD R7, R7, R4 ;  /* 0x0000000407077221 */ /* 0x000fc80000000000 */
[----:B------:R-:W-:Y:S01]  /*0790*/  FADD R7, R7, R10 ;  /* 0x0000000a07077221 */ /* 0x000fe20000000000 */
[----:B--2---:R-:W-:Y:S02]  /*07a0*/  SEL R13, R13, RZ, P5 ;  /* 0x000000ff0d0d7207 */ /* 0x004fe40002800000 */
[----:B------:R-:W-:Y:S02]  /*07b0*/  SEL R12, R12, RZ, P5 ;  /* 0x000000ff0c0c7207 */ /* 0x000fe40002800000 */
[----:B-----5:R-:W-:Y:S02]  /*07c0*/  SEL R14, R14, RZ, P2 ;  /* 0x000000ff0e0e7207 */ /* 0x020fe40001000000 */
[----:B------:R-:W-:Y:S02]  /*07d0*/  SEL R15, R15, RZ, P2 ;  /* 0x000000ff0f0f7207 */ /* 0x000fe40001000000 */
[----:B------:R-:W-:Y:S01]  /*07e0*/  FSETP.GEU.AND P2, PT, |R0|, 1.175494350822287508e-38, PT ;  /* 0x008000000000780b */ /* 0x000fe20003f4e200 */
[----:B------:R-:W-:Y:S01]  /*07f0*/  FADD R2, R2, R13 ;  /* 0x0000000d02027221 */ /* 0x000fe20000000000 */
[----:B------:R-:W-:Y:S01]  /*0800*/  FADD R7, R7, R12 ;  /* 0x0000000c07077221 */ /* 0x000fe20000000000 */
[----:B------:R-:W-:Y:S01]  /*0810*/  @P0 FMUL R0, R0, 0.25 ;  /* 0x3e80000000000820 */ /* 0x000fe20000400000 */
[----:B------:R-:W-:Y:S01]  /*0820*/  SEL R16, R16, RZ, P3 ;  /* 0x000000ff10107207 */ /* 0x000fe20001800000 */
[----:B------:R-:W-:Y:S01]  /*0830*/  FADD R4, R2, R15 ;  /* 0x0000000f02047221 */ /* 0x000fe20000000000 */
[----:B------:R-:W-:Y:S01]  /*0840*/  SEL R17, R17, RZ, P3 ;  /* 0x000000ff11117207 */ /* 0x000fe20001800000 */
[----:B------:R-:W-:Y:S01]  /*0850*/  FADD R7, R7, R14 ;  /* 0x0000000e07077221 */ /* 0x000fe20000000000 */
[----:B------:R-:W1:Y:S01]  /*0860*/  LDC.64 R2, c[0x0][0x218] ;  /* 0x00008600ff027b82 */ /* 0x000e620000000a00 */
[----:B----4-:R-:W-:-:S02]  /*0870*/  SEL R18, R18, RZ, P6 ;  /* 0x000000ff12127207 */ /* 0x010fc40003000000 */
[----:B------:R-:W-:Y:S01]  /*0880*/  SEL R19, R19, RZ, P6 ;  /* 0x000000ff13137207 */ /* 0x000fe20003000000 */
[----:B------:R-:W-:Y:S01]  /*0890*/  FADD R7, R7, R16 ;  /* 0x0000001007077221 */ /* 0x000fe20000000000 */
[----:B------:R-:W-:Y:S01]  /*08a0*/  @!P2 FMUL R0, R0, 16777216 ;  /* 0x4b8000000000a820 */ /* 0x000fe20000400000 */
[----:B------:R-:W-:Y:S02]  /*08b0*/  FADD R4, R4, R17 ;  /* 0x0000001104047221 */ /* 0x000fe40000000000 */
[----:B------:R-:W-:Y:S01]  /*08c0*/  FADD R7, R7, R18 ;  /* 0x0000001207077221 */ /* 0x000fe20000000000 */
[----:B------:R-:W-:Y:S01]  /*08d0*/  SEL R22, R22, RZ, P1 ;  /* 0x000000ff16167207 */ /* 0x000fe20000800000 */
[----:B------:R-:W-:Y:S01]  /*08e0*/  FADD R4, R4, R19 ;  /* 0x0000001304047221 */ /* 0x000fe20000000000 */
[----:B------:R-:W-:Y:S01]  /*08f0*/  SEL R23, R23, RZ, P1 ;  /* 0x000000ff17177207 */ /* 0x000fe20000800000 */
[----:B------:R-:W2:Y:S02]  /*0900*/  MUFU.RCP R0, R0 ;  /* 0x0000000000007308 */ /* 0x000ea40000001000 */
[----:B------:R-:W-:-:S02]  /*0910*/  FADD R22, R7, R22 ;  /* 0x0000001607167221 */ /* 0x000fc40000000000 */
[----:B------:R-:W-:Y:S02]  /*0920*/  FADD R23, R4, R23 ;  /* 0x0000001704177221 */ /* 0x000fe40000000000 */
[----:B------:R-:W-:Y:S02]  /*0930*/  @P0 FMUL R22, R22, 0.25 ;  /* 0x3e80000016160820 */ /* 0x000fe40000400000 */
[----:B------:R-:W-:Y:S02]  /*0940*/  @P0 FMUL R23, R23, 0.25 ;  /* 0x3e80000017170820 */ /* 0x000fe40000400000 */
[----:B------:R-:W-:Y:S02]  /*0950*/  @!P2 FMUL R22, R22, 16777216 ;  /* 0x4b8000001616a820 */ /* 0x000fe40000400000 */
[----:B------:R-:W-:Y:S01]  /*0960*/  @!P2 FMUL R23, R23, 16777216 ;  /* 0x4b8000001717a820 */ /* 0x000fe20000400000 */
[----:B-1----:R-:W-:-:S04]  /*0970*/  IMAD.WIDE R2, R9, 0x4, R2 ;  /* 0x0000000409027825 */ /* 0x002fc800078e0202 */
[C---:B--2---:R-:W-:Y:S01]  /*0980*/  FMUL R22, R0.reuse, R22 ;  /* 0x0000001600167220 */ /* 0x044fe20000400000 */
[----:B------:R-:W-:Y:S01]  /*0990*/  FMUL R23, R0, R23 ;  /* 0x0000001700177220 */ /* 0x000fe20000400000 */
[----:B------:R-:W-:Y:S06]  /*09a0*/  @P4 EXIT ;  /* 0x000000000000494d */ /* 0x000fec0003800000 */
[----:B------:R-:W-:Y:S01]  /*09b0*/  STG.E.64 desc[UR4][R2.64], R22 ;  /* 0x0000001602007986 */ /* 0x000fe2000c101b04 */
[----:B------:R-:W-:Y:S05]  /*09c0*/  EXIT ;  /* 0x000000000000794d */ /* 0x000fea0003800000 */
.L_x_0:
[----:B------:R-:W-:-:S00]  /*09d0*/  BRA `(.L_x_0) ;  /* 0xfffffffc00fc7947 */ /* 0x000fc0000383ffff */
[----:B------:R-:W-:-:S00]  /*09e0*/  NOP ;  /* 0x0000000000007918 */ /* 0x000fc00000000000 */
        /* <DEDUP_REMOVED lines=9> */
.L_x_1:


//--------------------- .nv.constant0.triton_poi_fused_avg_pool2d_29 --------------------------
	.section	.nv.constant0.triton_poi_fused_avg_pool2d_29,"a",@progbits
	.sectionflags	@""
	.align	4
.nv.constant0.triton_poi_fused_avg_pool2d_29:
	.zero		548
